//
// Generated by NVIDIA NVVM Compiler
//
// Compiler Build ID: CL-36424714
// Cuda compilation tools, release 13.0, V13.0.88
// Based on NVVM 20.0.0
//

.version 9.0
.target sm_100
.address_size 64

	// .globl	vector_add

.visible .entry vector_add(
	.param .u64 .ptr .align 1 vector_add_param_0,
	.param .u64 .ptr .align 1 vector_add_param_1,
	.param .u64 vector_add_param_2,
	.param .u64 .ptr .align 1 vector_add_param_3
)
{
	.reg .pred 	%p<2>;
	.reg .b32 	%r<5>;
	.reg .b32 	%f<4>;
	.reg .b64 	%rd<13>;

	ld.param.u64 	%rd2, [vector_add_param_0];
	ld.param.u64 	%rd3, [vector_add_param_1];
	ld.param.u64 	%rd5, [vector_add_param_2];
	ld.param.u64 	%rd4, [vector_add_param_3];
	mov.u32 	%r1, %ctaid.x;
	mov.u32 	%r2, %ntid.x;
	mov.u32 	%r3, %tid.x;
	mad.lo.s32 	%r4, %r1, %r2, %r3;
	cvt.s64.s32 	%rd1, %r4;
	setp.le.u64 	%p1, %rd5, %rd1;
	@%p1 bra 	$L__BB0_2;
	cvta.to.global.u64 	%rd6, %rd2;
	cvta.to.global.u64 	%rd7, %rd3;
	cvta.to.global.u64 	%rd8, %rd4;
	shl.b64 	%rd9, %rd1, 2;
	add.s64 	%rd10, %rd6, %rd9;
	ld.global.f32 	%f1, [%rd10];
	add.s64 	%rd11, %rd7, %rd9;
	ld.global.f32 	%f2, [%rd11];
	add.f32 	%f3, %f1, %f2;
	add.s64 	%rd12, %rd8, %rd9;
	st.global.f32 	[%rd12], %f3;
$L__BB0_2:
	ret;

}


// ===== COMPILED SASS (sm_100) =====

	.target	sm_100

	.elftype	@"ET_EXEC"


//--------------------- .note.nv.tkinfo           --------------------------
	.section	.note.nv.tkinfo,"",@"SHT_NOTE"
	.sectionflags	@"SHF_NOTE_NV_TKINFO"
	.tkinfo
        /*0018*/ 	.word	0x00000002
        /*0030*/ 	.string	""
        /*0030*/ 	.string	"ptxas"
        /*0030*/ 	.string	"Cuda compilation tools, release 13.0, V13.0.88"
        /*0030*/ 	.string	"Build cuda_13.0.r13.0/compiler.36424714_0"
        /*0030*/ 	.string	"-arch sm_100 -m 64 "



//--------------------- .note.nv.cuinfo           --------------------------
	.section	.note.nv.cuinfo,"",@"SHT_NOTE"
	.sectionflags	@"SHF_NOTE_NV_CUINFO"
        /*0018*/ 	.short	0x0002
        /*001a*/ 	.short	0x0064
        /*001c*/ 	.short	0x0082
	.zero		2


//--------------------- .nv.info                  --------------------------
	.section	.nv.info,"",@"SHT_CUDA_INFO"
	.align	4


	//----- nvinfo : EIATTR_REGCOUNT
	.align		4
        /*0000*/ 	.byte	0x04, 0x2f
        /*0002*/ 	.short	(.L_1 - .L_0)
	.align		4
.L_0:
        /*0004*/ 	.word	index@(vector_add)
        /*0008*/ 	.word	0x0000000c


	//----- nvinfo : EIATTR_FRAME_SIZE
	.align		4
.L_1:
        /*000c*/ 	.byte	0x04, 0x11
        /*000e*/ 	.short	(.L_3 - .L_2)
	.align		4
.L_2:
        /*0010*/ 	.word	index@(vector_add)
        /*0014*/ 	.word	0x00000000


	//----- nvinfo : EIATTR_MIN_STACK_SIZE
	.align		4
.L_3:
        /*0018*/ 	.byte	0x04, 0x12
        /*001a*/ 	.short	(.L_5 - .L_4)
	.align		4
.L_4:
        /*001c*/ 	.word	index@(vector_add)
        /*0020*/ 	.word	0x00000000
.L_5:


//--------------------- .nv.compat                --------------------------
	.section	.nv.compat,"",@"SHT_CUDA_COMPAT_INFO"
	.align	4
        /*0000*/ 	.byte	0x02, 0x09, 0x00, 0x00, 0x02, 0x02, 0x01, 0x00, 0x02, 0x05, 0x05, 0x00, 0x03, 0x07, 0x01, 0x01
        /*0010*/ 	.byte	0x02, 0x03, 0x00, 0x00, 0x02, 0x06, 0x01, 0x00, 0x04, 0x0b, 0x08, 0x00, 0x09, 0x00, 0x00, 0x00
        /*0020*/ 	.byte	0x00, 0x00, 0x00, 0x00


//--------------------- .nv.info.vector_add       --------------------------
	.section	.nv.info.vector_add,"",@"SHT_CUDA_INFO"
	.sectionflags	@""
	.align	4


	//----- nvinfo : EIATTR_CUDA_API_VERSION
	.align		4
        /*0000*/ 	.byte	0x04, 0x37
        /*0002*/ 	.short	(.L_7 - .L_6)
.L_6:
        /*0004*/ 	.word	0x00000082


	//----- nvinfo : EIATTR_KPARAM_INFO
	.align		4
.L_7:
        /*0008*/ 	.byte	0x04, 0x17
        /*000a*/ 	.short	(.L_9 - .L_8)
.L_8:
        /*000c*/ 	.word	0x00000000
        /*0010*/ 	.short	0x0003
        /*0012*/ 	.short	0x0018
        /*0014*/ 	.byte	0x00, 0xf5, 0x21, 0x00


	//----- nvinfo : EIATTR_KPARAM_INFO
	.align		4
.L_9:
        /*0018*/ 	.byte	0x04, 0x17
        /*001a*/ 	.short	(.L_11 - .L_10)
.L_10:
        /*001c*/ 	.word	0x00000000
        /*0020*/ 	.short	0x0002
        /*0022*/ 	.short	0x0010
        /*0024*/ 	.byte	0x00, 0xf0, 0x21, 0x00


	//----- nvinfo : EIATTR_KPARAM_INFO
	.align		4
.L_11:
        /*0028*/ 	.byte	0x04, 0x17
        /*002a*/ 	.short	(.L_13 - .L_12)
.L_12:
        /*002c*/ 	.word	0x00000000
        /*0030*/ 	.short	0x0001
        /*0032*/ 	.short	0x0008
        /*0034*/ 	.byte	0x00, 0xf5, 0x21, 0x00


	//----- nvinfo : EIATTR_KPARAM_INFO
	.align		4
.L_13:
        /*0038*/ 	.byte	0x04, 0x17
        /*003a*/ 	.short	(.L_15 - .L_14)
.L_14:
        /*003c*/ 	.word	0x00000000
        /*0040*/ 	.short	0x0000
        /*0042*/ 	.short	0x0000
        /*0044*/ 	.byte	0x00, 0xf5, 0x21, 0x00


	//----- nvinfo : EIATTR_SPARSE_MMA_MASK
	.align		4
.L_15:
        /*0048*/ 	.byte	0x03, 0x50
        /*004a*/ 	.short	0x0000


	//----- nvinfo : EIATTR_MAXREG_COUNT
	.align		4
        /*004c*/ 	.byte	0x03, 0x1b
        /*004e*/ 	.short	0x00ff


	//----- nvinfo : EIATTR_MERCURY_ISA_VERSION
	.align		4
        /*0050*/ 	.byte	0x03, 0x5f
        /*0052*/ 	.short	0x0101


	//----- nvinfo : EIATTR_VRC_CTA_INIT_COUNT
	.align		4
        /*0054*/ 	.byte	0x02, 0x4a
	.zero		1
	.zero		1


	//----- nvinfo : EIATTR_EXIT_INSTR_OFFSETS
	.align		4
        /*0058*/ 	.byte	0x04, 0x1c
        /*005a*/ 	.short	(.L_17 - .L_16)


	//   ....[0]....
.L_16:
        /*005c*/ 	.word	0x00000090


	//   ....[1]....
        /*0060*/ 	.word	0x00000190


	//----- nvinfo : EIATTR_CBANK_PARAM_SIZE
	.align		4
.L_17:
        /*0064*/ 	.byte	0x03, 0x19
        /*0066*/ 	.short	0x0020


	//----- nvinfo : EIATTR_PARAM_CBANK
	.align		4
        /*0068*/ 	.byte	0x04, 0x0a
        /*006a*/ 	.short	(.L_19 - .L_18)
	.align		4
.L_18:
        /*006c*/ 	.word	index@(.nv.constant0.vector_add)
        /*0070*/ 	.short	0x0380
        /*0072*/ 	.short	0x0020


	//----- nvinfo : EIATTR_SW_WAR
	.align		4
.L_19:
        /*0074*/ 	.byte	0x04, 0x36
        /*0076*/ 	.short	(.L_21 - .L_20)
.L_20:
        /*0078*/ 	.word	0x00000008
.L_21:


//--------------------- .nv.callgraph             --------------------------
	.section	.nv.callgraph,"",@"SHT_CUDA_CALLGRAPH"
	.align	4
	.sectionentsize	8
	.align		4
        /*0000*/ 	.word	0x00000000
	.align		4
        /*0004*/ 	.word	0xffffffff
	.align		4
        /*0008*/ 	.word	0x00000000
	.align		4
        /*000c*/ 	.word	0xfffffffe
	.align		4
        /*0010*/ 	.word	0x00000000
	.align		4
        /*0014*/ 	.word	0xfffffffd
	.align		4
        /*0018*/ 	.word	0x00000000
	.align		4
        /*001c*/ 	.word	0xfffffffc


//--------------------- .text.vector_add          --------------------------
	.section	.text.vector_add,"ax",@progbits
	.align	128
        .global         vector_add
        .type           vector_add,@function
        .size           vector_add,(.L_x_1 - vector_add)
        .other          vector_add,@"STO_CUDA_ENTRY STV_DEFAULT"
vector_add:
.text.vector_add:
[----:B------:R-:W-:Y:S01]  /*0000*/  LDC R1, c[0x0][0x37c] ;  /* 0x0000df00ff017b82 */ /* 0x000fe20000000800 */
[----:B------:R-:W0:Y:S07]  /*0010*/  S2R R3, SR_TID.X ;  /* 0x0000000000037919 */ /* 0x000e2e0000002100 */
[----:B------:R-:W0:Y:S01]  /*0020*/  S2UR UR4, SR_CTAID.X ;  /* 0x00000000000479c3 */ /* 0x000e220000002500 */
[----:B------:R-:W1:Y:S07]  /*0030*/  LDCU.64 UR6, c[0x0][0x390] ;  /* 0x00007200ff0677ac */ /* 0x000e6e0008000a00 */
[----:B------:R-:W0:Y:S02]  /*0040*/  LDC R0, c[0x0][0x360] ;  /* 0x0000d800ff007b82 */ /* 0x000e240000000800 */
[----:B0-----:R-:W-:-:S05]  /*0050*/  IMAD R0, R0, UR4, R3 ;  /* 0x0000000400007c24 */ /* 0x001fca000f8e0203 */
[----:B-1----:R-:W-:Y:S02]  /*0060*/  ISETP.GE.U32.AND P0, PT, R0, UR6, PT ;  /* 0x0000000600007c0c */ /* 0x002fe4000bf06070 */
[----:B------:R-:W-:-:S04]  /*0070*/  SHF.R.S32.HI R3, RZ, 0x1f, R0 ;  /* 0x0000001fff037819 */ /* 0x000fc80000011400 */
[----:B------:R-:W-:-:S13]  /*0080*/  ISETP.GE.U32.AND.EX P0, PT, R3, UR7, PT, P0 ;  /* 0x0000000703007c0c */ /* 0x000fda000bf06100 */
[----:B------:R-:W-:Y:S05]  /*0090*/  @P0 EXIT ;  /* 0x000000000000094d */ /* 0x000fea0003800000 */
[----:B------:R-:W0:Y:S01]  /*00a0*/  LDCU.128 UR8, c[0x0][0x380] ;  /* 0x00007000ff0877ac */ /* 0x000e220008000c00 */
[C---:B------:R-:W-:Y:S01]  /*00b0*/  IMAD.SHL.U32 R6, R0.reuse, 0x4, RZ ;  /* 0x0000000400067824 */ /* 0x040fe200078e00ff */
[----:B------:R-:W-:Y:S01]  /*00c0*/  SHF.L.U64.HI R0, R0, 0x2, R3 ;  /* 0x0000000200007819 */ /* 0x000fe20000010203 */
[----:B------:R-:W1:Y:S01]  /*00d0*/  LDCU.64 UR4, c[0x0][0x358] ;  /* 0x00006b00ff0477ac */ /* 0x000e620008000a00 */
[----:B------:R-:W2:Y:S02]  /*00e0*/  LDCU.64 UR6, c[0x0][0x398] ;  /* 0x00007300ff0677ac */ /* 0x000ea40008000a00 */
[C---:B0-----:R-:W-:Y:S02]  /*00f0*/  IADD3 R4, P1, PT, R6.reuse, UR10, RZ ;  /* 0x0000000a06047c10 */ /* 0x041fe4000ff3e0ff */
[----:B------:R-:W-:Y:S02]  /*0100*/  IADD3 R2, P0, PT, R6, UR8, RZ ;  /* 0x0000000806027c10 */ /* 0x000fe4000ff1e0ff */
[----:B------:R-:W-:-:S02]  /*0110*/  IADD3.X R5, PT, PT, R0, UR11, RZ, P1, !PT ;  /* 0x0000000b00057c10 */ /* 0x000fc40008ffe4ff */
[----:B------:R-:W-:-:S04]  /*0120*/  IADD3.X R3, PT, PT, R0, UR9, RZ, P0, !PT ;  /* 0x0000000900037c10 */ /* 0x000fc800087fe4ff */
[----:B-1----:R-:W3:Y:S04]  /*0130*/  LDG.E R5, desc[UR4][R4.64] ;  /* 0x0000000404057981 */ /* 0x002ee8000c1e1900 */
[----:B------:R-:W3:Y:S01]  /*0140*/  LDG.E R2, desc[UR4][R2.64] ;  /* 0x0000000402027981 */ /* 0x000ee2000c1e1900 */
[----:B--2---:R-:W-:-:S04]  /*0150*/  IADD3 R6, P0, PT, R6, UR6, RZ ;  /* 0x0000000606067c10 */ /* 0x004fc8000ff1e0ff */
[----:B------:R-:W-:Y:S01]  /*0160*/  IADD3.X R7, PT, PT, R0, UR7, RZ, P0, !PT ;  /* 0x0000000700077c10 */ /* 0x000fe200087fe4ff */
[----:B---3--:R-:W-:-:S05]  /*0170*/  FADD R9, R2, R5 ;  /* 0x0000000502097221 */ /* 0x008fca0000000000 */
[----:B------:R-:W-:Y:S01]  /*0180*/  STG.E desc[UR4][R6.64], R9 ;  /* 0x0000000906007986 */ /* 0x000fe2000c101904 */
[----:B------:R-:W-:Y:S05]  /*0190*/  EXIT ;  /* 0x000000000000794d */ /* 0x000fea0003800000 */
.L_x_0:
[----:B------:R-:W-:-:S00]  /*01a0*/  BRA `(.L_x_0) ;  /* 0xfffffffc00fc7947 */ /* 0x000fc0000383ffff */
[----:B------:R-:W-:-:S00]  /*01b0*/  NOP ;  /* 0x0000000000007918 */ /* 0x000fc00000000000 */
        /* <DEDUP_REMOVED lines=12> */
.L_x_1:


//--------------------- .nv.shared.reserved.0     --------------------------
	.section	.nv.shared.reserved.0,"aw",@nobits
	.weak		__nv_reservedSMEM_offset_0_alias
	.size		__nv_reservedSMEM_offset_0_alias, 0, 64
	.other		__nv_reservedSMEM_offset_0_alias,@"STO_CUDA_RESERVED_SHARED STV_DEFAULT"
__nv_reservedSMEM_offset_0_alias:
	.zero		0
	.zero		64


//--------------------- .nv.constant0.vector_add  --------------------------
	.section	.nv.constant0.vector_add,"a",@progbits
	.sectionflags	@""
	.align	4
.nv.constant0.vector_add:
	.zero		928


//--------------------- SYMBOLS --------------------------

	.type		.nv.reservedSmem.offset0,@object
	.size		.nv.reservedSmem.offset0,0x4
